//
// Generated by NVIDIA NVVM Compiler
//
// Compiler Build ID: CL-36424714
// Cuda compilation tools, release 13.0, V13.0.88
// Based on NVVM 20.0.0
//

.version 9.0
.target sm_100
.address_size 64

	// .globl	_Z3subPiS_i

.visible .entry _Z3subPiS_i(
	.param .u64 .ptr .align 1 _Z3subPiS_i_param_0,
	.param .u64 .ptr .align 1 _Z3subPiS_i_param_1,
	.param .u32 _Z3subPiS_i_param_2
)
{
	.reg .pred 	%p<2>;
	.reg .b32 	%r<9>;
	.reg .b64 	%rd<8>;

	ld.param.u64 	%rd1, [_Z3subPiS_i_param_0];
	ld.param.u64 	%rd2, [_Z3subPiS_i_param_1];
	ld.param.u32 	%r2, [_Z3subPiS_i_param_2];
	mov.u32 	%r3, %tid.x;
	mov.u32 	%r4, %ctaid.x;
	mov.u32 	%r5, %ntid.x;
	mad.lo.s32 	%r1, %r4, %r5, %r3;
	setp.ge.u32 	%p1, %r1, %r2;
	@%p1 bra 	$L__BB0_2;
	cvta.to.global.u64 	%rd3, %rd2;
	cvta.to.global.u64 	%rd4, %rd1;
	mul.wide.u32 	%rd5, %r1, 4;
	add.s64 	%rd6, %rd3, %rd5;
	ld.global.u32 	%r6, [%rd6];
	add.s64 	%rd7, %rd4, %rd5;
	ld.global.u32 	%r7, [%rd7];
	sub.s32 	%r8, %r7, %r6;
	st.global.u32 	[%rd7], %r8;
$L__BB0_2:
	ret;

}


// ===== COMPILED SASS (sm_100) =====

	.target	sm_100

	.elftype	@"ET_EXEC"


//--------------------- .note.nv.tkinfo           --------------------------
	.section	.note.nv.tkinfo,"",@"SHT_NOTE"
	.sectionflags	@"SHF_NOTE_NV_TKINFO"
	.tkinfo
        /*0018*/ 	.word	0x00000002
        /*0030*/ 	.string	""
        /*0030*/ 	.string	"ptxas"
        /*0030*/ 	.string	"Cuda compilation tools, release 13.0, V13.0.88"
        /*0030*/ 	.string	"Build cuda_13.0.r13.0/compiler.36424714_0"
        /*0030*/ 	.string	"-arch sm_100 -m 64 "



//--------------------- .note.nv.cuinfo           --------------------------
	.section	.note.nv.cuinfo,"",@"SHT_NOTE"
	.sectionflags	@"SHF_NOTE_NV_CUINFO"
        /*0018*/ 	.short	0x0002
        /*001a*/ 	.short	0x0064
        /*001c*/ 	.short	0x0082
	.zero		2


//--------------------- .nv.info                  --------------------------
	.section	.nv.info,"",@"SHT_CUDA_INFO"
	.align	4


	//----- nvinfo : EIATTR_REGCOUNT
	.align		4
        /*0000*/ 	.byte	0x04, 0x2f
        /*0002*/ 	.short	(.L_1 - .L_0)
	.align		4
.L_0:
        /*0004*/ 	.word	index@(_Z3subPiS_i)
        /*0008*/ 	.word	0x0000000a


	//----- nvinfo : EIATTR_FRAME_SIZE
	.align		4
.L_1:
        /*000c*/ 	.byte	0x04, 0x11
        /*000e*/ 	.short	(.L_3 - .L_2)
	.align		4
.L_2:
        /*0010*/ 	.word	index@(_Z3subPiS_i)
        /*0014*/ 	.word	0x00000000


	//----- nvinfo : EIATTR_MIN_STACK_SIZE
	.align		4
.L_3:
        /*0018*/ 	.byte	0x04, 0x12
        /*001a*/ 	.short	(.L_5 - .L_4)
	.align		4
.L_4:
        /*001c*/ 	.word	index@(_Z3subPiS_i)
        /*0020*/ 	.word	0x00000000
.L_5:


//--------------------- .nv.compat                --------------------------
	.section	.nv.compat,"",@"SHT_CUDA_COMPAT_INFO"
	.align	4
        /*0000*/ 	.byte	0x02, 0x09, 0x00, 0x00, 0x02, 0x02, 0x01, 0x00, 0x02, 0x05, 0x05, 0x00, 0x03, 0x07, 0x01, 0x01
        /*0010*/ 	.byte	0x02, 0x03, 0x00, 0x00, 0x02, 0x06, 0x01, 0x00, 0x04, 0x0b, 0x08, 0x00, 0x09, 0x00, 0x00, 0x00
        /*0020*/ 	.byte	0x00, 0x00, 0x00, 0x00


//--------------------- .nv.info._Z3subPiS_i      --------------------------
	.section	.nv.info._Z3subPiS_i,"",@"SHT_CUDA_INFO"
	.sectionflags	@""
	.align	4


	//----- nvinfo : EIATTR_CUDA_API_VERSION
	.align		4
        /*0000*/ 	.byte	0x04, 0x37
        /*0002*/ 	.short	(.L_7 - .L_6)
.L_6:
        /*0004*/ 	.word	0x00000082


	//----- nvinfo : EIATTR_KPARAM_INFO
	.align		4
.L_7:
        /*0008*/ 	.byte	0x04, 0x17
        /*000a*/ 	.short	(.L_9 - .L_8)
.L_8:
        /*000c*/ 	.word	0x00000000
        /*0010*/ 	.short	0x0002
        /*0012*/ 	.short	0x0010
        /*0014*/ 	.byte	0x00, 0xf0, 0x11, 0x00


	//----- nvinfo : EIATTR_KPARAM_INFO
	.align		4
.L_9:
        /*0018*/ 	.byte	0x04, 0x17
        /*001a*/ 	.short	(.L_11 - .L_10)
.L_10:
        /*001c*/ 	.word	0x00000000
        /*0020*/ 	.short	0x0001
        /*0022*/ 	.short	0x0008
        /*0024*/ 	.byte	0x00, 0xf5, 0x21, 0x00


	//----- nvinfo : EIATTR_KPARAM_INFO
	.align		4
.L_11:
        /*0028*/ 	.byte	0x04, 0x17
        /*002a*/ 	.short	(.L_13 - .L_12)
.L_12:
        /*002c*/ 	.word	0x00000000
        /*0030*/ 	.short	0x0000
        /*0032*/ 	.short	0x0000
        /*0034*/ 	.byte	0x00, 0xf5, 0x21, 0x00


	//----- nvinfo : EIATTR_SPARSE_MMA_MASK
	.align		4
.L_13:
        /*0038*/ 	.byte	0x03, 0x50
        /*003a*/ 	.short	0x0000


	//----- nvinfo : EIATTR_MAXREG_COUNT
	.align		4
        /*003c*/ 	.byte	0x03, 0x1b
        /*003e*/ 	.short	0x00ff


	//----- nvinfo : EIATTR_MERCURY_ISA_VERSION
	.align		4
        /*0040*/ 	.byte	0x03, 0x5f
        /*0042*/ 	.short	0x0101


	//----- nvinfo : EIATTR_VRC_CTA_INIT_COUNT
	.align		4
        /*0044*/ 	.byte	0x02, 0x4a
	.zero		1
	.zero		1


	//----- nvinfo : EIATTR_EXIT_INSTR_OFFSETS
	.align		4
        /*0048*/ 	.byte	0x04, 0x1c
        /*004a*/ 	.short	(.L_15 - .L_14)


	//   ....[0]....
.L_14:
        /*004c*/ 	.word	0x00000070


	//   ....[1]....
        /*0050*/ 	.word	0x00000110


	//----- nvinfo : EIATTR_CBANK_PARAM_SIZE
	.align		4
.L_15:
        /*0054*/ 	.byte	0x03, 0x19
        /*0056*/ 	.short	0x0014


	//----- nvinfo : EIATTR_PARAM_CBANK
	.align		4
        /*0058*/ 	.byte	0x04, 0x0a
        /*005a*/ 	.short	(.L_17 - .L_16)
	.align		4
.L_16:
        /*005c*/ 	.word	index@(.nv.constant0._Z3subPiS_i)
        /*0060*/ 	.short	0x0380
        /*0062*/ 	.short	0x0014


	//----- nvinfo : EIATTR_SW_WAR
	.align		4
.L_17:
        /*0064*/ 	.byte	0x04, 0x36
        /*0066*/ 	.short	(.L_19 - .L_18)
.L_18:
        /*0068*/ 	.word	0x00000008
.L_19:


//--------------------- .nv.callgraph             --------------------------
	.section	.nv.callgraph,"",@"SHT_CUDA_CALLGRAPH"
	.align	4
	.sectionentsize	8
	.align		4
        /*0000*/ 	.word	0x00000000
	.align		4
        /*0004*/ 	.word	0xffffffff
	.align		4
        /*0008*/ 	.word	0x00000000
	.align		4
        /*000c*/ 	.word	0xfffffffe
	.align		4
        /*0010*/ 	.word	0x00000000
	.align		4
        /*0014*/ 	.word	0xfffffffd
	.align		4
        /*0018*/ 	.word	0x00000000
	.align		4
        /*001c*/ 	.word	0xfffffffc


//--------------------- .text._Z3subPiS_i         --------------------------
	.section	.text._Z3subPiS_i,"ax",@progbits
	.align	128
        .global         _Z3subPiS_i
        .type           _Z3subPiS_i,@function
        .size           _Z3subPiS_i,(.L_x_1 - _Z3subPiS_i)
        .other          _Z3subPiS_i,@"STO_CUDA_ENTRY STV_DEFAULT"
_Z3subPiS_i:
.text._Z3subPiS_i:
[----:B------:R-:W-:Y:S01]  /*0000*/  LDC R1, c[0x0][0x37c] ;  /* 0x0000df00ff017b82 */ /* 0x000fe20000000800 */
[----:B------:R-:W0:Y:S07]  /*0010*/  S2R R7, SR_TID.X ;  /* 0x0000000000077919 */ /* 0x000e2e0000002100 */
[----:B------:R-:W0:Y:S01]  /*0020*/  S2UR UR4, SR_CTAID.X ;  /* 0x00000000000479c3 */ /* 0x000e220000002500 */
[----:B------:R-:W1:Y:S07]  /*0030*/  LDCU UR5, c[0x0][0x390] ;  /* 0x00007200ff0577ac */ /* 0x000e6e0008000800 */
[----:B------:R-:W0:Y:S02]  /*0040*/  LDC R0, c[0x0][0x360] ;  /* 0x0000d800ff007b82 */ /* 0x000e240000000800 */
[----:B0-----:R-:W-:-:S05]  /*0050*/  IMAD R7, R0, UR4, R7 ;  /* 0x0000000400077c24 */ /* 0x001fca000f8e0207 */
[----:B-1----:R-:W-:-:S13]  /*0060*/  ISETP.GE.U32.AND P0, PT, R7, UR5, PT ;  /* 0x0000000507007c0c */ /* 0x002fda000bf06070 */
[----:B------:R-:W-:Y:S05]  /*0070*/  @P0 EXIT ;  /* 0x000000000000094d */ /* 0x000fea0003800000 */
[----:B------:R-:W0:Y:S01]  /*0080*/  LDC.64 R2, c[0x0][0x388] ;  /* 0x0000e200ff027b82 */ /* 0x000e220000000a00 */
[----:B------:R-:W1:Y:S07]  /*0090*/  LDCU.64 UR4, c[0x0][0x358] ;  /* 0x00006b00ff0477ac */ /* 0x000e6e0008000a00 */
[----:B------:R-:W2:Y:S01]  /*00a0*/  LDC.64 R4, c[0x0][0x380] ;  /* 0x0000e000ff047b82 */ /* 0x000ea20000000a00 */
[----:B0-----:R-:W-:-:S06]  /*00b0*/  IMAD.WIDE.U32 R2, R7, 0x4, R2 ;  /* 0x0000000407027825 */ /* 0x001fcc00078e0002 */
[----:B-1----:R-:W3:Y:S01]  /*00c0*/  LDG.E R2, desc[UR4][R2.64] ;  /* 0x0000000402027981 */ /* 0x002ee2000c1e1900 */
[----:B--2---:R-:W-:-:S05]  /*00d0*/  IMAD.WIDE.U32 R4, R7, 0x4, R4 ;  /* 0x0000000407047825 */ /* 0x004fca00078e0004 */
[----:B------:R-:W3:Y:S02]  /*00e0*/  LDG.E R7, desc[UR4][R4.64] ;  /* 0x0000000404077981 */ /* 0x000ee4000c1e1900 */
[----:B---3--:R-:W-:-:S05]  /*00f0*/  IADD3 R7, PT, PT, -R2, R7, RZ ;  /* 0x0000000702077210 */ /* 0x008fca0007ffe1ff */
[----:B------:R-:W-:Y:S01]  /*0100*/  STG.E desc[UR4][R4.64], R7 ;  /* 0x0000000704007986 */ /* 0x000fe2000c101904 */
[----:B------:R-:W-:Y:S05]  /*0110*/  EXIT ;  /* 0x000000000000794d */ /* 0x000fea0003800000 */
.L_x_0:
[----:B------:R-:W-:-:S00]  /*0120*/  BRA `(.L_x_0) ;  /* 0xfffffffc00fc7947 */ /* 0x000fc0000383ffff */
[----:B------:R-:W-:-:S00]  /*0130*/  NOP ;  /* 0x0000000000007918 */ /* 0x000fc00000000000 */
        /* <DEDUP_REMOVED lines=12> */
.L_x_1:


//--------------------- .nv.shared.reserved.0     --------------------------
	.section	.nv.shared.reserved.0,"aw",@nobits
	.weak		__nv_reservedSMEM_offset_0_alias
	.size		__nv_reservedSMEM_offset_0_alias, 0, 64
	.other		__nv_reservedSMEM_offset_0_alias,@"STO_CUDA_RESERVED_SHARED STV_DEFAULT"
__nv_reservedSMEM_offset_0_alias:
	.zero		0
	.zero		64


//--------------------- .nv.constant0._Z3subPiS_i --------------------------
	.section	.nv.constant0._Z3subPiS_i,"a",@progbits
	.sectionflags	@""
	.align	4
.nv.constant0._Z3subPiS_i:
	.zero		916


//--------------------- SYMBOLS --------------------------

	.type		.nv.reservedSmem.offset0,@object
	.size		.nv.reservedSmem.offset0,0x4
